	.headerflags	@"EF_CUDA_TEXMODE_UNIFIED EF_CUDA_64BIT_ADDRESS EF_CUDA_ACCELERATORS EF_CUDA_SM90 EF_CUDA_VIRTUAL_SM(EF_CUDA_SM90)"
	.elftype	@"ET_EXEC"


//--------------------- .nv.info                  --------------------------
	.section	.nv.info,"",@"SHT_CUDA_INFO"
	.align	4


	//----- nvinfo : EIATTR_REGCOUNT
	.align		4
        /*0000*/ 	.byte	0x04, 0x2f
        /*0002*/ 	.short	(.L_2 - .L_1)
	.align		4
.L_1:
        /*0004*/ 	.word	index@(triton_poi_fused_add_gelu_mul_sub_3)
        /*0008*/ 	.word	0x00000016


	//----- nvinfo : EIATTR_MIN_STACK_SIZE
	.align		4
.L_2:
        /*000c*/ 	.byte	0x04, 0x12
        /*000e*/ 	.short	(.L_4 - .L_3)
	.align		4
.L_3:
        /*0010*/ 	.word	index@(triton_poi_fused_add_gelu_mul_sub_3)
        /*0014*/ 	.word	0x00000000


	//----- nvinfo : EIATTR_FRAME_SIZE
	.align		4
.L_4:
        /*0018*/ 	.byte	0x04, 0x11
        /*001a*/ 	.short	(.L_6 - .L_5)
	.align		4
.L_5:
        /*001c*/ 	.word	index@(triton_poi_fused_add_gelu_mul_sub_3)
        /*0020*/ 	.word	0x00000000


	//----- nvinfo : EIATTR_MIN_STACK_SIZE
	.align		4
.L_6:
        /*0024*/ 	.byte	0x04, 0x12
        /*0026*/ 	.short	(.L_8 - .L_7)
	.align		4
.L_7:
        /*0028*/ 	.word	index@(triton_poi_fused_add_gelu_mul_sub_3)
        /*002c*/ 	.word	0x00000000
.L_8:


//--------------------- .nv.info.triton_poi_fused_add_gelu_mul_sub_3 --------------------------
	.section	.nv.info.triton_poi_fused_add_gelu_mul_sub_3,"",@"SHT_CUDA_INFO"
	.sectionflags	@""
	.align	4


	//----- nvinfo : EIATTR_CUDA_API_VERSION
	.align		4
        /*0000*/ 	.byte	0x04, 0x37
        /*0002*/ 	.short	(.L_10 - .L_9)
.L_9:
        /*0004*/ 	.word	0x0000007c


	//----- nvinfo : EIATTR_KPARAM_INFO
	.align		4
.L_10:
        /*0008*/ 	.byte	0x04, 0x17
        /*000a*/ 	.short	(.L_12 - .L_11)
.L_11:
        /*000c*/ 	.word	0x00000000
        /*0010*/ 	.short	0x0005
        /*0012*/ 	.short	0x0028
        /*0014*/ 	.byte	0x00, 0xf0, 0x11, 0x00


	//----- nvinfo : EIATTR_KPARAM_INFO
	.align		4
.L_12:
        /*0018*/ 	.byte	0x04, 0x17
        /*001a*/ 	.short	(.L_14 - .L_13)
.L_13:
        /*001c*/ 	.word	0x00000000
        /*0020*/ 	.short	0x0004
        /*0022*/ 	.short	0x0020
        /*0024*/ 	.byte	0x00, 0xf4, 0x21, 0x00


	//----- nvinfo : EIATTR_KPARAM_INFO
	.align		4
.L_14:
        /*0028*/ 	.byte	0x04, 0x17
        /*002a*/ 	.short	(.L_16 - .L_15)
.L_15:
        /*002c*/ 	.word	0x00000000
        /*0030*/ 	.short	0x0003
        /*0032*/ 	.short	0x0018
        /*0034*/ 	.byte	0x00, 0xf4, 0x21, 0x00


	//----- nvinfo : EIATTR_KPARAM_INFO
	.align		4
.L_16:
        /*0038*/ 	.byte	0x04, 0x17
        /*003a*/ 	.short	(.L_18 - .L_17)
.L_17:
        /*003c*/ 	.word	0x00000000
        /*0040*/ 	.short	0x0002
        /*0042*/ 	.short	0x0010
        /*0044*/ 	.byte	0x00, 0xf4, 0x21, 0x00


	//----- nvinfo : EIATTR_KPARAM_INFO
	.align		4
.L_18:
        /*0048*/ 	.byte	0x04, 0x17
        /*004a*/ 	.short	(.L_20 - .L_19)
.L_19:
        /*004c*/ 	.word	0x00000000
        /*0050*/ 	.short	0x0001
        /*0052*/ 	.short	0x0008
        /*0054*/ 	.byte	0x00, 0xf4, 0x21, 0x00


	//----- nvinfo : EIATTR_KPARAM_INFO
	.align		4
.L_20:
        /*0058*/ 	.byte	0x04, 0x17
        /*005a*/ 	.short	(.L_22 - .L_21)
.L_21:
        /*005c*/ 	.word	0x00000000
        /*0060*/ 	.short	0x0000
        /*0062*/ 	.short	0x0000
        /*0064*/ 	.byte	0x00, 0xf4, 0x21, 0x00


	//----- nvinfo : EIATTR_SPARSE_MMA_MASK
	.align		4
.L_22:
        /*0068*/ 	.byte	0x03, 0x50
        /*006a*/ 	.short	0x0000


	//----- nvinfo : EIATTR_MAXREG_COUNT
	.align		4
        /*006c*/ 	.byte	0x03, 0x1b
        /*006e*/ 	.short	0x00ff


	//----- nvinfo : EIATTR_EXIT_INSTR_OFFSETS
	.align		4
        /*0070*/ 	.byte	0x04, 0x1c
        /*0072*/ 	.short	(.L_24 - .L_23)


	//   ....[0]....
.L_23:
        /*0074*/ 	.word	0x000006e0


	//   ....[1]....
        /*0078*/ 	.word	0x00000700


	//----- nvinfo : EIATTR_REQNTID
	.align		4
.L_24:
        /*007c*/ 	.byte	0x04, 0x10
        /*007e*/ 	.short	(.L_26 - .L_25)
.L_25:
        /*0080*/ 	.word	0x00000080
        /*0084*/ 	.word	0x00000001
        /*0088*/ 	.word	0x00000001


	//----- nvinfo : EIATTR_CBANK_PARAM_SIZE
	.align		4
.L_26:
        /*008c*/ 	.byte	0x03, 0x19
        /*008e*/ 	.short	0x002c


	//----- nvinfo : EIATTR_PARAM_CBANK
	.align		4
        /*0090*/ 	.byte	0x04, 0x0a
        /*0092*/ 	.short	(.L_28 - .L_27)
	.align		4
.L_27:
        /*0094*/ 	.word	index@(.nv.constant0.triton_poi_fused_add_gelu_mul_sub_3)
        /*0098*/ 	.short	0x0210
        /*009a*/ 	.short	0x002c


	//----- nvinfo : EIATTR_SW_WAR
	.align		4
.L_28:
        /*009c*/ 	.byte	0x04, 0x36
        /*009e*/ 	.short	(.L_30 - .L_29)
.L_29:
        /*00a0*/ 	.word	0x00000008
.L_30:


//--------------------- .nv.callgraph             --------------------------
	.section	.nv.callgraph,"",@"SHT_CUDA_CALLGRAPH"
	.align	4
	.sectionentsize	8
	.align		4
        /*0000*/ 	.word	0x00000000
	.align		4
        /*0004*/ 	.word	0xffffffff
	.align		4
        /*0008*/ 	.word	0x00000000
	.align		4
        /*000c*/ 	.word	0xfffffffe
	.align		4
        /*0010*/ 	.word	0x00000000
	.align		4
        /*0014*/ 	.word	0xfffffffd
	.align		4
        /*0018*/ 	.word	0x00000000
	.align		4
        /*001c*/ 	.word	0xfffffffc


//--------------------- .nv.constant4             --------------------------
	.section	.nv.constant4,"a",@progbits
	.align	8
	.align		8
.nv.constant4:
        /*0000*/ 	.dword	_$_str


//--------------------- .text.triton_poi_fused_add_gelu_mul_sub_3 --------------------------
	.section	.text.triton_poi_fused_add_gelu_mul_sub_3,"ax",@progbits
	.align	128
        .global         triton_poi_fused_add_gelu_mul_sub_3
        .type           triton_poi_fused_add_gelu_mul_sub_3,@function
        .size           triton_poi_fused_add_gelu_mul_sub_3,(.L_x_1 - triton_poi_fused_add_gelu_mul_sub_3)
        .other          triton_poi_fused_add_gelu_mul_sub_3,@"STO_CUDA_ENTRY STV_DEFAULT"
triton_poi_fused_add_gelu_mul_sub_3:
.text.triton_poi_fused_add_gelu_mul_sub_3:
[----:B------:R-:W0:Y:S02]  /*0000*/  LDC R1, c[0x0][0x28] ;  /* 0x00000a00ff017b82 */ /* 0x000e240000000800 */
[----:B------:R-:W1:Y:S01]  /*0010*/  S2R R0, SR_TID.X ;  /* 0x0000000000007919 */ /* 0x000e620000002100 */
[----:B------:R-:W2:Y:S01]  /*0020*/  LDC.64 R6, c[0x0][0x218] ;  /* 0x00008600ff067b82 */ /* 0x000ea20000000a00 */
[----:B------:R-:W-:Y:S01]  /*0030*/  ULDC.64 UR4, c[0x0][0x208] ;  /* 0x0000820000047ab9 */ /* 0x000fe20000000a00 */
[----:B------:R-:W3:Y:S06]  /*0040*/  S2R R3, SR_CTAID.X ;  /* 0x0000000000037919 */ /* 0x000eec0000002500 */
[----:B------:R-:W4:Y:S08]  /*0050*/  LDC.64 R12, c[0x0][0x210] ;  /* 0x00008400ff0c7b82 */ /* 0x000f300000000a00 */
[----:B------:R-:W5:Y:S01]  /*0060*/  LDC.64 R14, c[0x0][0x220] ;  /* 0x00008800ff0e7b82 */ /* 0x000f620000000a00 */
[----:B------:R-:W-:Y:S01]  /*0070*/  HFMA2.MMA R17, -RZ, RZ, -0.74462890625, 604.5 ;  /* 0xb9f560b9ff117435 */ /* 0x000fe200000001ff */
[----:B------:R-:W-:Y:S01]  /*0080*/  MOV R16, 0x3789ca3c ;  /* 0x3789ca3c00107802 */ /* 0x000fe20000000f00 */
[----:B------:R-:W-:Y:S01]  /*0090*/  HFMA2.MMA R18, -RZ, RZ, 0.958984375, -6.1690807342529296875e-05 ;  /* 0x3bac840bff127435 */ /* 0x000fe200000001ff */
[----:B------:R-:W-:Y:S01]  /*00a0*/  IMAD.MOV.U32 R19, RZ, RZ, 0x3bac840b ;  /* 0x3bac840bff137424 */ /* 0x000fe200078e00ff */
[----:B------:R-:W-:Y:S01]  /*00b0*/  ULDC.64 UR6, c[0x0][0x228] ;  /* 0x00008a0000067ab9 */ /* 0x000fe20000000a00 */
[----:B-1----:R-:W-:-:S04]  /*00c0*/  SHF.L.U32 R0, R0, 0x1, RZ ;  /* 0x0000000100007819 */ /* 0x002fc800000006ff */
[----:B------:R-:W-:Y:S02]  /*00d0*/  LOP3.LUT R0, R0, 0xfe, RZ, 0xc0, !PT ;  /* 0x000000fe00007812 */ /* 0x000fe400078ec0ff */
[----:B---3--:R-:W-:-:S03]  /*00e0*/  SHF.R.S32.HI R5, RZ, 0x17, R3 ;  /* 0x00000017ff057819 */ /* 0x008fc60000011403 */
[----:B------:R-:W-:Y:S01]  /*00f0*/  IMAD R0, R3, 0x100, R0 ;  /* 0x0000010003007824 */ /* 0x000fe200078e0200 */
[----:B------:R-:W-:-:S04]  /*0100*/  SGXT R5, R5, 0x1 ;  /* 0x000000010505781a */ /* 0x000fc80000000200 */
[----:B------:R-:W-:Y:S02]  /*0110*/  SHF.R.S32.HI R3, RZ, 0x1f, R0 ;  /* 0x0000001fff037819 */ /* 0x000fe40000011400 */
[-C--:B------:R-:W-:Y:S02]  /*0120*/  LEA.HI R5, R5, R0.reuse, RZ, 0x6 ;  /* 0x0000000005057211 */ /* 0x080fe400078f30ff */
[----:B------:R-:W-:Y:S02]  /*0130*/  LEA.HI R4, R3, R0, RZ, 0x4 ;  /* 0x0000000003047211 */ /* 0x000fe400078f20ff */
[----:B------:R-:W-:Y:S02]  /*0140*/  SHF.R.S32.HI R2, RZ, 0x6, R5 ;  /* 0x00000006ff027819 */ /* 0x000fe40000011405 */
[----:B------:R-:W-:Y:S02]  /*0150*/  LOP3.LUT R3, R4, 0xfffffff0, RZ, 0xc0, !PT ;  /* 0xfffffff004037812 */ /* 0x000fe400078ec0ff */
[----:B------:R-:W-:-:S02]  /*0160*/  ISETP.GE.AND P0, PT, R0, 0x100, PT ;  /* 0x000001000000780c */ /* 0x000fc40003f06270 */
[----:B------:R-:W-:-:S05]  /*0170*/  IADD3 R3, R0, -R3, RZ ;  /* 0x8000000300037210 */ /* 0x000fca0007ffe0ff */
[----:B------:R-:W-:-:S04]  /*0180*/  IMAD R3, R2, 0x10, R3 ;  /* 0x0000001002037824 */ /* 0x000fc800078e0203 */
[----:B--2---:R-:W-:Y:S01]  /*0190*/  IMAD.WIDE R6, R3, 0x4, R6 ;  /* 0x0000000403067825 */ /* 0x004fe200078e0206 */
[----:B------:R-:W-:-:S06]  /*01a0*/  CS2R R2, SRZ ;  /* 0x0000000000027805 */ /* 0x000fcc000001ff00 */
[----:B------:R1:W2:Y:S01]  /*01b0*/  @!P0 LDG.E.EL.64 R2, desc[UR4][R6.64] ;  /* 0x0000000406028981 */ /* 0x0002a2000c2e1b00 */
[----:B------:R-:W-:Y:S01]  /*01c0*/  SHF.R.S32.HI R8, RZ, 0x4, R4 ;  /* 0x00000004ff087819 */ /* 0x000fe20000011404 */
[----:B----4-:R-:W-:-:S03]  /*01d0*/  IMAD.WIDE R12, R0, 0x4, R12 ;  /* 0x00000004000c7825 */ /* 0x010fc600078e020c */
[----:B------:R-:W-:-:S04]  /*01e0*/  LEA.HI R4, R8, R8, RZ, 0x2 ;  /* 0x0000000808047211 */ /* 0x000fc800078f10ff */
[----:B------:R-:W-:Y:S02]  /*01f0*/  LOP3.LUT R9, R4, 0xfffffffc, RZ, 0xc0, !PT ;  /* 0xfffffffc04097812 */ /* 0x000fe400078ec0ff */
[----:B------:R-:W-:Y:S02]  /*0200*/  CS2R R4, SRZ ;  /* 0x0000000000047805 */ /* 0x000fe4000001ff00 */
[----:B------:R-:W-:Y:S02]  /*0210*/  IADD3 R9, R8, -R9, RZ ;  /* 0x8000000908097210 */ /* 0x000fe40007ffe0ff */
[----:B-1----:R-:W-:Y:S02]  /*0220*/  CS2R R6, SRZ ;  /* 0x0000000000067805 */ /* 0x002fe4000001ff00 */
[----:B------:R1:W3:Y:S01]  /*0230*/  @!P0 LDG.E.64 R4, desc[UR4][R12.64] ;  /* 0x000000040c048981 */ /* 0x0002e2000c1e1b00 */
[----:B-----5:R-:W-:-:S05]  /*0240*/  IMAD.WIDE R14, R9, 0x4, R14 ;  /* 0x00000004090e7825 */ /* 0x020fca00078e020e */
[----:B------:R-:W4:Y:S04]  /*0250*/  @!P0 LDG.E.EL R7, desc[UR4][R14.64] ;  /* 0x000000040e078981 */ /* 0x000f28000c2e1900 */
[----:B------:R5:W3:Y:S01]  /*0260*/  @!P0 LDG.E.EL R6, desc[UR4][R14.64] ;  /* 0x000000040e068981 */ /* 0x000ae2000c2e1900 */
[----:B-1----:R-:W-:Y:S02]  /*0270*/  IMAD.MOV.U32 R13, RZ, RZ, 0x3789ca3c ;  /* 0x3789ca3cff0d7424 */ /* 0x002fe400078e00ff */
[----:B-----5:R-:W-:Y:S02]  /*0280*/  IMAD.MOV.U32 R14, RZ, RZ, -0x460a9f47 ;  /* 0xb9f560b9ff0e7424 */ /* 0x020fe400078e00ff */
[----:B------:R-:W-:Y:S02]  /*0290*/  IMAD.MOV.U32 R15, RZ, RZ, 0x3e1cf906 ;  /* 0x3e1cf906ff0f7424 */ /* 0x000fe400078e00ff */
[----:B--2---:R-:W-:Y:S01]  /*02a0*/  FMUL R9, R2, 0.70710676908493041992 ;  /* 0x3f3504f302097820 */ /* 0x004fe20000400000 */
[----:B------:R-:W-:-:S03]  /*02b0*/  FMUL R8, R3, 0.70710676908493041992 ;  /* 0x3f3504f303087820 */ /* 0x000fc60000400000 */
[----:B------:R-:W-:Y:S01]  /*02c0*/  FADD.FTZ R10, |R9|, -RZ ;  /* 0x800000ff090a7221 */ /* 0x000fe20000010200 */
[----:B------:R-:W-:-:S04]  /*02d0*/  FADD.FTZ R11, |R8|, -RZ ;  /* 0x800000ff080b7221 */ /* 0x000fc80000010200 */
[----:B------:R-:W-:Y:S02]  /*02e0*/  FSETP.GE.AND P1, PT, R10, 1.0029599666595458984, PT ;  /* 0x3f8060fe0a00780b */ /* 0x000fe40003f26000 */
[----:B------:R-:W-:-:S11]  /*02f0*/  FSETP.GE.AND P2, PT, R11, 1.0029599666595458984, PT ;  /* 0x3f8060fe0b00780b */ /* 0x000fd60003f46000 */
[----:B------:R-:W-:Y:S01]  /*0300*/  @!P1 MOV R13, 0x38b1e96a ;  /* 0x38b1e96a000d9802 */ /* 0x000fe20000000f00 */
[----:B------:R-:W-:Y:S02]  /*0310*/  @!P1 IMAD.MOV.U32 R17, RZ, RZ, -0x45a8b2e0 ;  /* 0xba574d20ff119424 */ /* 0x000fe400078e00ff */
[----:B------:R-:W-:Y:S01]  /*0320*/  @!P1 FMUL R10, R9, R9 ;  /* 0x00000009090a9220 */ /* 0x000fe20000400000 */
[----:B------:R-:W-:Y:S01]  /*0330*/  @!P2 MOV R16, 0x38b1e96a ;  /* 0x38b1e96a0010a802 */ /* 0x000fe20000000f00 */
[----:B------:R-:W-:Y:S02]  /*0340*/  @!P2 IMAD.MOV.U32 R14, RZ, RZ, -0x45a8b2e0 ;  /* 0xba574d20ff0ea424 */ /* 0x000fe400078e00ff */
[----:B------:R-:W-:Y:S01]  /*0350*/  @!P2 FMUL R11, R8, R8 ;  /* 0x00000008080ba220 */ /* 0x000fe20000400000 */
[----:B------:R-:W-:Y:S01]  /*0360*/  FFMA.FTZ R12, R10, R13, R17 ;  /* 0x0000000d0a0c7223 */ /* 0x000fe20000010011 */
[----:B------:R-:W-:Y:S01]  /*0370*/  @!P1 IMAD.MOV.U32 R19, RZ, RZ, 0x3baad5ea ;  /* 0x3baad5eaff139424 */ /* 0x000fe200078e00ff */
[----:B------:R-:W-:Y:S01]  /*0380*/  @!P2 MOV R18, 0x3baad5ea ;  /* 0x3baad5ea0012a802 */ /* 0x000fe20000000f00 */
[----:B------:R-:W-:Y:S01]  /*0390*/  FFMA.FTZ R17, R11, R16, R14 ;  /* 0x000000100b117223 */ /* 0x000fe2000001000e */
[----:B------:R-:W-:-:S02]  /*03a0*/  IMAD.MOV.U32 R14, RZ, RZ, -0x42f37e9e ;  /* 0xbd0c8162ff0e7424 */ /* 0x000fc400078e00ff */
[-C--:B------:R-:W-:Y:S01]  /*03b0*/  FFMA.FTZ R12, R12, R10.reuse, R19 ;  /* 0x0000000a0c0c7223 */ /* 0x080fe20000010013 */
[----:B------:R-:W-:Y:S01]  /*03c0*/  @!P2 MOV R14, 0xbcdc1be7 ;  /* 0xbcdc1be7000ea802 */ /* 0x000fe20000000f00 */
[-C--:B------:R-:W-:Y:S01]  /*03d0*/  FFMA.FTZ R19, R17, R11.reuse, R18 ;  /* 0x0000000b11137223 */ /* 0x080fe20000010012 */
[----:B------:R-:W-:Y:S01]  /*03e0*/  MOV R13, 0xbd0c8162 ;  /* 0xbd0c8162000d7802 */ /* 0x000fe20000000f00 */
[----:B------:R-:W-:Y:S01]  /*03f0*/  HFMA2.MMA R16, -RZ, RZ, 1.853515625, -0.00091457366943359375 ;  /* 0x3f6a937eff107435 */ /* 0x000fe200000001ff */
[----:B------:R-:W-:Y:S01]  /*0400*/  @!P1 MOV R13, 0xbcdc1be7 ;  /* 0xbcdc1be7000d9802 */ /* 0x000fe20000000f00 */
[----:B------:R-:W-:Y:S01]  /*0410*/  FFMA.FTZ R19, R19, R11, R14 ;  /* 0x0000000b13137223 */ /* 0x000fe2000001000e */
[----:B------:R-:W-:Y:S01]  /*0420*/  HFMA2.MMA R14, -RZ, RZ, 1.52734375, -41152 ;  /* 0x3e1cf906ff0e7435 */ /* 0x000fe200000001ff */
[----:B------:R-:W-:Y:S01]  /*0430*/  @!P1 MOV R15, 0x3de718af ;  /* 0x3de718af000f9802 */ /* 0x000fe20000000f00 */
[----:B------:R-:W-:Y:S02]  /*0440*/  IMAD.MOV.U32 R17, RZ, RZ, 0x3f6a937e ;  /* 0x3f6a937eff117424 */ /* 0x000fe400078e00ff */
[----:B------:R-:W-:Y:S01]  /*0450*/  FFMA.FTZ R12, R12, R10, R13 ;  /* 0x0000000a0c0c7223 */ /* 0x000fe2000001000d */
[----:B------:R-:W-:Y:S01]  /*0460*/  HFMA2.MMA R18, -RZ, RZ, 1.78125, -136.25 ;  /* 0x3f20d842ff127435 */ /* 0x000fe200000001ff */
[----:B------:R-:W-:Y:S01]  /*0470*/  @!P1 IMAD.MOV.U32 R17, RZ, RZ, -0x413f6c54 ;  /* 0xbec093acff119424 */ /* 0x000fe200078e00ff */
[----:B------:R-:W-:Y:S01]  /*0480*/  MOV R13, 0x3f20d842 ;  /* 0x3f20d842000d7802 */ /* 0x000fe20000000f00 */
[----:B------:R-:W-:-:S02]  /*0490*/  @!P2 IMAD.MOV.U32 R14, RZ, RZ, 0x3de718af ;  /* 0x3de718afff0ea424 */ /* 0x000fc400078e00ff */
[-C--:B------:R-:W-:Y:S01]  /*04a0*/  FFMA.FTZ R12, R12, R10.reuse, R15 ;  /* 0x0000000a0c0c7223 */ /* 0x080fe2000001000f */
[----:B------:R-:W-:Y:S01]  /*04b0*/  @!P2 IMAD.MOV.U32 R16, RZ, RZ, -0x413f6c54 ;  /* 0xbec093acff10a424 */ /* 0x000fe200078e00ff */
[----:B------:R-:W-:Y:S01]  /*04c0*/  @!P1 MOV R13, 0x3e0375d3 ;  /* 0x3e0375d3000d9802 */ /* 0x000fe20000000f00 */
[-C--:B------:R-:W-:Y:S01]  /*04d0*/  FFMA.FTZ R19, R19, R11.reuse, R14 ;  /* 0x0000000b13137223 */ /* 0x080fe2000001000e */
[-C--:B------:R-:W-:Y:S01]  /*04e0*/  FFMA.FTZ R12, R12, R10.reuse, R17 ;  /* 0x0000000a0c0c7223 */ /* 0x080fe20000010011 */
[----:B------:R-:W-:Y:S02]  /*04f0*/  @!P2 MOV R18, 0x3e0375d3 ;  /* 0x3e0375d30012a802 */ /* 0x000fe40000000f00 */
[-C--:B------:R-:W-:Y:S01]  /*0500*/  FFMA.FTZ R19, R19, R11.reuse, R16 ;  /* 0x0000000b13137223 */ /* 0x080fe20000010010 */
[----:B------:R-:W-:Y:S01]  /*0510*/  FFMA.FTZ R12, R12, R10, R13 ;  /* 0x0000000a0c0c7223 */ /* 0x000fe2000001000d */
[----:B------:R-:W-:Y:S02]  /*0520*/  FSEL R13, -R11, R8, P2 ;  /* 0x000000080b0d7208 */ /* 0x000fe40001000100 */
[----:B------:R-:W-:Y:S01]  /*0530*/  FFMA.FTZ R18, R19, R11, R18 ;  /* 0x0000000b13127223 */ /* 0x000fe20000010012 */
[----:B------:R-:W-:-:S03]  /*0540*/  FSEL R15, -R10, R9, P1 ;  /* 0x000000090a0f7208 */ /* 0x000fc60000800100 */
[----:B------:R-:W-:Y:S02]  /*0550*/  FFMA.FTZ R13, R18, R13, R13 ;  /* 0x0000000d120d7223 */ /* 0x000fe4000001000d */
[----:B------:R-:W-:Y:S01]  /*0560*/  FFMA.FTZ R12, R12, R15, R15 ;  /* 0x0000000f0c0c7223 */ /* 0x000fe2000001000f */
[----:B------:R-:W-:Y:S01]  /*0570*/  SHF.R.S32.HI R15, RZ, 0x1f, R0 ;  /* 0x0000001fff0f7819 */ /* 0x000fe20000011400 */
[----:B------:R-:W1:Y:S03]  /*0580*/  @P2 MUFU.EX2 R11, R13 ;  /* 0x0000000d000b2308 */ /* 0x000e660000000800 */
[----:B------:R-:W-:-:S05]  /*0590*/  SHF.L.U64.HI R15, R0, 0x2, R15 ;  /* 0x00000002000f7819 */ /* 0x000fca000001020f */
[----:B------:R-:W2:Y:S01]  /*05a0*/  @P1 MUFU.EX2 R10, R12 ;  /* 0x0000000c000a1308 */ /* 0x000ea20000000800 */
[----:B-1----:R-:W-:-:S05]  /*05b0*/  @P2 FADD R11, -R11, 1 ;  /* 0x3f8000000b0b2421 */ /* 0x002fca0000000100 */
[----:B------:R-:W-:Y:S02]  /*05c0*/  @P2 LOP3.LUT R13, R11, 0x80000000, R8, 0xf8, !PT ;  /* 0x800000000b0d2812 */ /* 0x000fe400078ef808 */
[----:B------:R-:W-:Y:S01]  /*05d0*/  SHF.L.U32 R8, R0, 0x2, RZ ;  /* 0x0000000200087819 */ /* 0x000fe200000006ff */
[----:B--2---:R-:W-:Y:S01]  /*05e0*/  @P1 FADD R10, -R10, 1 ;  /* 0x3f8000000a0a1421 */ /* 0x004fe20000000100 */
[----:B------:R-:W-:Y:S01]  /*05f0*/  FMUL R0, R3, 0.5 ;  /* 0x3f00000003007820 */ /* 0x000fe20000400000 */
[----:B------:R-:W-:-:S03]  /*0600*/  FADD R13, R13, 1 ;  /* 0x3f8000000d0d7421 */ /* 0x000fc60000000000 */
[----:B------:R-:W-:Y:S01]  /*0610*/  @P1 LOP3.LUT R12, R10, 0x80000000, R9, 0xf8, !PT ;  /* 0x800000000a0c1812 */ /* 0x000fe200078ef809 */
[----:B------:R-:W-:Y:S01]  /*0620*/  FMUL R9, R2, 0.5 ;  /* 0x3f00000002097820 */ /* 0x000fe20000400000 */
[----:B------:R-:W-:Y:S01]  /*0630*/  IADD3 R2, P1, R8, UR6, RZ ;  /* 0x0000000608027c10 */ /* 0x000fe2000ff3e0ff */
[--C-:B---3--:R-:W-:Y:S02]  /*0640*/  FFMA R13, -R0, R13, R5.reuse ;  /* 0x0000000d000d7223 */ /* 0x108fe40000000105 */
[----:B------:R-:W-:Y:S01]  /*0650*/  FADD R12, R12, 1 ;  /* 0x3f8000000c0c7421 */ /* 0x000fe20000000000 */
[----:B------:R-:W-:Y:S01]  /*0660*/  IADD3.X R3, R15, UR7, RZ, P1, !PT ;  /* 0x000000070f037c10 */ /* 0x000fe20008ffe4ff */
[----:B------:R-:W-:Y:S01]  /*0670*/  ULDC.64 UR6, c[0x0][0x230] ;  /* 0x00008c0000067ab9 */ /* 0x000fe20000000a00 */
[----:B------:R-:W-:Y:S01]  /*0680*/  FFMA R5, R13, R6, R5 ;  /* 0x000000060d057223 */ /* 0x000fe20000000005 */
[----:B------:R-:W-:Y:S01]  /*0690*/  FFMA R12, -R9, R12, R4 ;  /* 0x0000000c090c7223 */ /* 0x000fe20000000104 */
[----:B------:R-:W-:-:S03]  /*06a0*/  IADD3 R8, P1, R8, UR6, RZ ;  /* 0x0000000608087c10 */ /* 0x000fc6000ff3e0ff */
[----:B----4-:R-:W-:Y:S01]  /*06b0*/  FFMA R4, R12, R7, R4 ;  /* 0x000000070c047223 */ /* 0x010fe20000000004 */
[----:B------:R1:W-:Y:S01]  /*06c0*/  @!P0 STG.E.64 desc[UR4][R2.64], R12 ;  /* 0x0000000c02008986 */ /* 0x0003e2000c101b04 */
[----:B------:R-:W-:Y:S01]  /*06d0*/  IADD3.X R9, R15, UR7, RZ, P1, !PT ;  /* 0x000000070f097c10 */ /* 0x000fe20008ffe4ff */
[----:B------:R-:W-:Y:S07]  /*06e0*/  @P0 EXIT ;  /* 0x000000000000094d */ /* 0x000fee0003800000 */
[----:B------:R-:W-:Y:S01]  /*06f0*/  STG.E.64 desc[UR4][R8.64], R4 ;  /* 0x0000000408007986 */ /* 0x000fe2000c101b04 */
[----:B------:R-:W-:Y:S05]  /*0700*/  EXIT ;  /* 0x000000000000794d */ /* 0x000fea0003800000 */
.L_x_0:
[----:B------:R-:W-:-:S00]  /*0710*/  BRA `(.L_x_0) ;  /* 0xfffffffc00fc7947 */ /* 0x000fc0000383ffff */
[----:B------:R-:W-:-:S00]  /*0720*/  NOP ;  /* 0x0000000000007918 */ /* 0x000fc00000000000 */
        /* <DEDUP_REMOVED lines=13> */
.L_x_1:


//--------------------- .nv.global.init           --------------------------
	.section	.nv.global.init,"aw",@progbits
.nv.global.init:
	.type		_$_str,@object
	.size		_$_str,(.L_0 - _$_str)
_$_str:
        /*0000*/ 	.byte	0x5f, 0x5f, 0x43, 0x55, 0x44, 0x41, 0x5f, 0x46, 0x54, 0x5a, 0x00
.L_0:


//--------------------- .nv.constant0.triton_poi_fused_add_gelu_mul_sub_3 --------------------------
	.section	.nv.constant0.triton_poi_fused_add_gelu_mul_sub_3,"a",@progbits
	.sectionflags	@""
	.align	4
.nv.constant0.triton_poi_fused_add_gelu_mul_sub_3:
	.zero		572
